	.headerflags	@"EF_CUDA_TEXMODE_UNIFIED EF_CUDA_64BIT_ADDRESS EF_CUDA_ACCELERATORS EF_CUDA_SM90 EF_CUDA_VIRTUAL_SM(EF_CUDA_SM90)"
	.elftype	@"ET_EXEC"


//--------------------- .nv.info                  --------------------------
	.section	.nv.info,"",@"SHT_CUDA_INFO"
	.align	4


	//----- nvinfo : EIATTR_REGCOUNT
	.align		4
        /*0000*/ 	.byte	0x04, 0x2f
        /*0002*/ 	.short	(.L_3 - .L_2)
	.align		4
.L_2:
        /*0004*/ 	.word	index@(triton_poi_fused__native_batch_norm_legit_no_training_relu_13)
        /*0008*/ 	.word	0x00000011


	//----- nvinfo : EIATTR_MIN_STACK_SIZE
	.align		4
.L_3:
        /*000c*/ 	.byte	0x04, 0x12
        /*000e*/ 	.short	(.L_5 - .L_4)
	.align		4
.L_4:
        /*0010*/ 	.word	index@(triton_poi_fused__native_batch_norm_legit_no_training_relu_13)
        /*0014*/ 	.word	0x00000000


	//----- nvinfo : EIATTR_FRAME_SIZE
	.align		4
.L_5:
        /*0018*/ 	.byte	0x04, 0x11
        /*001a*/ 	.short	(.L_7 - .L_6)
	.align		4
.L_6:
        /*001c*/ 	.word	index@(triton_poi_fused__native_batch_norm_legit_no_training_relu_13)
        /*0020*/ 	.word	0x00000000


	//----- nvinfo : EIATTR_MIN_STACK_SIZE
	.align		4
.L_7:
        /*0024*/ 	.byte	0x04, 0x12
        /*0026*/ 	.short	(.L_9 - .L_8)
	.align		4
.L_8:
        /*0028*/ 	.word	index@(triton_poi_fused__native_batch_norm_legit_no_training_relu_13)
        /*002c*/ 	.word	0x00000000
.L_9:


//--------------------- .nv.info.triton_poi_fused__native_batch_norm_legit_no_training_relu_13 --------------------------
	.section	.nv.info.triton_poi_fused__native_batch_norm_legit_no_training_relu_13,"",@"SHT_CUDA_INFO"
	.sectionflags	@""
	.align	4


	//----- nvinfo : EIATTR_CUDA_API_VERSION
	.align		4
        /*0000*/ 	.byte	0x04, 0x37
        /*0002*/ 	.short	(.L_11 - .L_10)
.L_10:
        /*0004*/ 	.word	0x0000007c


	//----- nvinfo : EIATTR_KPARAM_INFO
	.align		4
.L_11:
        /*0008*/ 	.byte	0x04, 0x17
        /*000a*/ 	.short	(.L_13 - .L_12)
.L_12:
        /*000c*/ 	.word	0x00000000
        /*0010*/ 	.short	0x0006
        /*0012*/ 	.short	0x0030
        /*0014*/ 	.byte	0x00, 0xf0, 0x11, 0x00


	//----- nvinfo : EIATTR_KPARAM_INFO
	.align		4
.L_13:
        /*0018*/ 	.byte	0x04, 0x17
        /*001a*/ 	.short	(.L_15 - .L_14)
.L_14:
        /*001c*/ 	.word	0x00000000
        /*0020*/ 	.short	0x0005
        /*0022*/ 	.short	0x0028
        /*0024*/ 	.byte	0x00, 0xf4, 0x21, 0x00


	//----- nvinfo : EIATTR_KPARAM_INFO
	.align		4
.L_15:
        /*0028*/ 	.byte	0x04, 0x17
        /*002a*/ 	.short	(.L_17 - .L_16)
.L_16:
        /*002c*/ 	.word	0x00000000
        /*0030*/ 	.short	0x0004
        /*0032*/ 	.short	0x0020
        /*0034*/ 	.byte	0x00, 0xf4, 0x21, 0x00


	//----- nvinfo : EIATTR_KPARAM_INFO
	.align		4
.L_17:
        /*0038*/ 	.byte	0x04, 0x17
        /*003a*/ 	.short	(.L_19 - .L_18)
.L_18:
        /*003c*/ 	.word	0x00000000
        /*0040*/ 	.short	0x0003
        /*0042*/ 	.short	0x0018
        /*0044*/ 	.byte	0x00, 0xf4, 0x21, 0x00


	//----- nvinfo : EIATTR_KPARAM_INFO
	.align		4
.L_19:
        /*0048*/ 	.byte	0x04, 0x17
        /*004a*/ 	.short	(.L_21 - .L_20)
.L_20:
        /*004c*/ 	.word	0x00000000
        /*0050*/ 	.short	0x0002
        /*0052*/ 	.short	0x0010
        /*0054*/ 	.byte	0x00, 0xf4, 0x21, 0x00


	//----- nvinfo : EIATTR_KPARAM_INFO
	.align		4
.L_21:
        /*0058*/ 	.byte	0x04, 0x17
        /*005a*/ 	.short	(.L_23 - .L_22)
.L_22:
        /*005c*/ 	.word	0x00000000
        /*0060*/ 	.short	0x0001
        /*0062*/ 	.short	0x0008
        /*0064*/ 	.byte	0x00, 0xf4, 0x21, 0x00


	//----- nvinfo : EIATTR_KPARAM_INFO
	.align		4
.L_23:
        /*0068*/ 	.byte	0x04, 0x17
        /*006a*/ 	.short	(.L_25 - .L_24)
.L_24:
        /*006c*/ 	.word	0x00000000
        /*0070*/ 	.short	0x0000
        /*0072*/ 	.short	0x0000
        /*0074*/ 	.byte	0x00, 0xf4, 0x21, 0x00


	//----- nvinfo : EIATTR_SPARSE_MMA_MASK
	.align		4
.L_25:
        /*0078*/ 	.byte	0x03, 0x50
        /*007a*/ 	.short	0x0000


	//----- nvinfo : EIATTR_MAXREG_COUNT
	.align		4
        /*007c*/ 	.byte	0x03, 0x1b
        /*007e*/ 	.short	0x00ff


	//----- nvinfo : EIATTR_EXIT_INSTR_OFFSETS
	.align		4
        /*0080*/ 	.byte	0x04, 0x1c
        /*0082*/ 	.short	(.L_27 - .L_26)


	//   ....[0]....
.L_26:
        /*0084*/ 	.word	0x00000360


	//----- nvinfo : EIATTR_REQNTID
	.align		4
.L_27:
        /*0088*/ 	.byte	0x04, 0x10
        /*008a*/ 	.short	(.L_29 - .L_28)
.L_28:
        /*008c*/ 	.word	0x00000080
        /*0090*/ 	.word	0x00000001
        /*0094*/ 	.word	0x00000001


	//----- nvinfo : EIATTR_CBANK_PARAM_SIZE
	.align		4
.L_29:
        /*0098*/ 	.byte	0x03, 0x19
        /*009a*/ 	.short	0x0034


	//----- nvinfo : EIATTR_PARAM_CBANK
	.align		4
        /*009c*/ 	.byte	0x04, 0x0a
        /*009e*/ 	.short	(.L_31 - .L_30)
	.align		4
.L_30:
        /*00a0*/ 	.word	index@(.nv.constant0.triton_poi_fused__native_batch_norm_legit_no_training_relu_13)
        /*00a4*/ 	.short	0x0210
        /*00a6*/ 	.short	0x0034


	//----- nvinfo : EIATTR_SW_WAR
	.align		4
.L_31:
        /*00a8*/ 	.byte	0x04, 0x36
        /*00aa*/ 	.short	(.L_33 - .L_32)
.L_32:
        /*00ac*/ 	.word	0x00000008
.L_33:


//--------------------- .nv.callgraph             --------------------------
	.section	.nv.callgraph,"",@"SHT_CUDA_CALLGRAPH"
	.align	4
	.sectionentsize	8
	.align		4
        /*0000*/ 	.word	0x00000000
	.align		4
        /*0004*/ 	.word	0xffffffff
	.align		4
        /*0008*/ 	.word	0x00000000
	.align		4
        /*000c*/ 	.word	0xfffffffe
	.align		4
        /*0010*/ 	.word	0x00000000
	.align		4
        /*0014*/ 	.word	0xfffffffd
	.align		4
        /*0018*/ 	.word	0x00000000
	.align		4
        /*001c*/ 	.word	0xfffffffc


//--------------------- .nv.constant4             --------------------------
	.section	.nv.constant4,"a",@progbits
	.align	8
	.align		8
.nv.constant4:
        /*0000*/ 	.dword	_$_str
	.align		8
        /*0008*/ 	.dword	_$_str_$_2


//--------------------- .text.triton_poi_fused__native_batch_norm_legit_no_training_relu_13 --------------------------
	.section	.text.triton_poi_fused__native_batch_norm_legit_no_training_relu_13,"ax",@progbits
	.align	128
        .global         triton_poi_fused__native_batch_norm_legit_no_training_relu_13
        .type           triton_poi_fused__native_batch_norm_legit_no_training_relu_13,@function
        .size           triton_poi_fused__native_batch_norm_legit_no_training_relu_13,(.L_x_1 - triton_poi_fused__native_batch_norm_legit_no_training_relu_13)
        .other          triton_poi_fused__native_batch_norm_legit_no_training_relu_13,@"STO_CUDA_ENTRY STV_DEFAULT"
triton_poi_fused__native_batch_norm_legit_no_training_relu_13:
.text.triton_poi_fused__native_batch_norm_legit_no_training_relu_13:
[----:B------:R-:W-:Y:S01]  /*0000*/  LDC R1, c[0x0][0x28] ;  /* 0x00000a00ff017b82 */ /* 0x000fe20000000800 */
[----:B------:R-:W1:Y:S07]  /*0010*/  S2R R0, SR_TID.X ;  /* 0x0000000000007919 */ /* 0x000e6e0000002100 */
[----:B------:R-:W2:Y:S01]  /*0020*/  LDC.64 R6, c[0x0][0x220] ;  /* 0x00008800ff067b82 */ /* 0x000ea20000000a00 */
[----:B------:R-:W-:Y:S01]  /*0030*/  ULDC.64 UR4, c[0x0][0x208] ;  /* 0x0000820000047ab9 */ /* 0x000fe20000000a00 */
[----:B------:R-:W3:Y:S06]  /*0040*/  S2R R5, SR_CTAID.X ;  /* 0x0000000000057919 */ /* 0x000eec0000002500 */
[----:B------:R-:W4:Y:S08]  /*0050*/  LDC.64 R8, c[0x0][0x228] ;  /* 0x00008a00ff087b82 */ /* 0x000f300000000a00 */
[----:B------:R-:W5:Y:S01]  /*0060*/  LDC.64 R10, c[0x0][0x230] ;  /* 0x00008c00ff0a7b82 */ /* 0x000f620000000a00 */
[----:B-1----:R-:W-:-:S02]  /*0070*/  SHF.L.U32 R0, R0, 0x1, RZ ;  /* 0x0000000100007819 */ /* 0x002fc400000006ff */
[----:B---3--:R-:W-:Y:S02]  /*0080*/  SHF.R.S32.HI R3, RZ, 0x17, R5 ;  /* 0x00000017ff037819 */ /* 0x008fe40000011405 */
[----:B------:R-:W-:Y:S02]  /*0090*/  LOP3.LUT R0, R0, 0xfe, RZ, 0xc0, !PT ;  /* 0x000000fe00007812 */ /* 0x000fe400078ec0ff */
[----:B------:R-:W-:Y:S02]  /*00a0*/  SGXT R3, R3, 0x1 ;  /* 0x000000010303781a */ /* 0x000fe40000000200 */
[----:B------:R-:W-:-:S04]  /*00b0*/  LEA R0, R5, R0, 0x8 ;  /* 0x0000000005007211 */ /* 0x000fc800078e40ff */
[----:B------:R-:W-:-:S04]  /*00c0*/  LEA.HI R3, R3, R0, RZ, 0x6 ;  /* 0x0000000003037211 */ /* 0x000fc800078f30ff */
[----:B------:R-:W-:-:S05]  /*00d0*/  SHF.R.S32.HI R3, RZ, 0x6, R3 ;  /* 0x00000006ff037819 */ /* 0x000fca0000011403 */
[----:B------:R-:W-:-:S05]  /*00e0*/  IMAD.HI R2, R3, 0x2aaaaaab, RZ ;  /* 0x2aaaaaab03027827 */ /* 0x000fca00078e02ff */
[----:B------:R-:W-:-:S04]  /*00f0*/  SHF.R.U32.HI R5, RZ, 0x1f, R2 ;  /* 0x0000001fff057819 */ /* 0x000fc80000011602 */
[----:B------:R-:W-:Y:S02]  /*0100*/  LEA.HI R2, R2, R5, RZ, 0x1b ;  /* 0x0000000502027211 */ /* 0x000fe400078fd8ff */
[----:B------:R-:W1:Y:S03]  /*0110*/  LDC.64 R4, c[0x0][0x218] ;  /* 0x00008600ff047b82 */ /* 0x000e660000000a00 */
[----:B------:R-:W-:-:S04]  /*0120*/  IMAD R13, R2, -0xc0, R3 ;  /* 0xffffff40020d7824 */ /* 0x000fc800078e0203 */
[C---:B--2---:R-:W-:Y:S01]  /*0130*/  IMAD.WIDE R6, R13.reuse, 0x4, R6 ;  /* 0x000000040d067825 */ /* 0x044fe200078e0206 */
[----:B------:R-:W2:Y:S05]  /*0140*/  LDC.64 R2, c[0x0][0x210] ;  /* 0x00008400ff027b82 */ /* 0x000eaa0000000a00 */
[----:B------:R-:W3:Y:S01]  /*0150*/  LDG.E.EL R6, desc[UR4][R6.64] ;  /* 0x0000000406067981 */ /* 0x000ee2000c2e1900 */
[----:B----4-:R-:W-:-:S04]  /*0160*/  IMAD.WIDE R8, R13, 0x4, R8 ;  /* 0x000000040d087825 */ /* 0x010fc800078e0208 */
[C---:B-----5:R-:W-:Y:S02]  /*0170*/  IMAD.WIDE R10, R13.reuse, 0x4, R10 ;  /* 0x000000040d0a7825 */ /* 0x060fe400078e020a */
[----:B------:R-:W4:Y:S02]  /*0180*/  LDG.E.EL R8, desc[UR4][R8.64] ;  /* 0x0000000408087981 */ /* 0x000f24000c2e1900 */
[----:B-1----:R-:W-:Y:S02]  /*0190*/  IMAD.WIDE R4, R13, 0x4, R4 ;  /* 0x000000040d047825 */ /* 0x002fe400078e0204 */
[----:B------:R-:W4:Y:S04]  /*01a0*/  LDG.E.EL R11, desc[UR4][R10.64] ;  /* 0x000000040a0b7981 */ /* 0x000f28000c2e1900 */
[----:B------:R1:W5:Y:S01]  /*01b0*/  LDG.E.EL R12, desc[UR4][R4.64] ;  /* 0x00000004040c7981 */ /* 0x000362000c2e1900 */
[----:B--2---:R-:W-:-:S06]  /*01c0*/  IMAD.WIDE R2, R0, 0x4, R2 ;  /* 0x0000000400027825 */ /* 0x004fcc00078e0202 */
[----:B------:R-:W5:Y:S01]  /*01d0*/  LDG.E.64 R2, desc[UR4][R2.64] ;  /* 0x0000000402027981 */ /* 0x000f62000c1e1b00 */
[----:B------:R-:W-:Y:S01]  /*01e0*/  HFMA2.MMA R14, -RZ, RZ, 1.625, 0 ;  /* 0x3e800000ff0e7435 */ /* 0x000fe200000001ff */
[----:B-1----:R-:W1:Y:S02]  /*01f0*/  LDC.64 R4, c[0x0][0x238] ;  /* 0x00008e00ff047b82 */ /* 0x002e640000000a00 */
[----:B-1----:R-:W-:-:S04]  /*0200*/  IMAD.WIDE R4, R0, 0x4, R4 ;  /* 0x0000000400047825 */ /* 0x002fc800078e0204 */
[----:B---3--:R-:W-:-:S04]  /*0210*/  FADD R6, R6, 9.9999997473787516356e-06 ;  /* 0x3727c5ac06067421 */ /* 0x008fc80000000000 */
[----:B------:R-:W1:Y:S02]  /*0220*/  MUFU.SQRT R7, R6 ;  /* 0x0000000600077308 */ /* 0x000e640000002000 */
[C---:B-1----:R-:W-:Y:S02]  /*0230*/  FSETP.GT.AND P0, PT, R7.reuse, 8.50705917302346158658e+37, PT ;  /* 0x7e8000000700780b */ /* 0x042fe40003f04000 */
[----:B------:R-:W-:-:S11]  /*0240*/  FSETP.GEU.AND P1, PT, R7, 1.175494350822287508e-38, PT ;  /* 0x008000000700780b */ /* 0x000fd60003f2e000 */
[----:B------:R-:W-:-:S04]  /*0250*/  @P0 FMUL R7, R7, 0.25 ;  /* 0x3e80000007070820 */ /* 0x000fc80000400000 */
[----:B------:R-:W-:-:S06]  /*0260*/  @!P1 FMUL R7, R7, 16777216 ;  /* 0x4b80000007079820 */ /* 0x000fcc0000400000 */
[----:B------:R-:W1:Y:S01]  /*0270*/  MUFU.RCP R7, R7 ;  /* 0x0000000700077308 */ /* 0x000e620000001000 */
[----:B------:R-:W-:Y:S01]  /*0280*/  FSEL R14, R14, 1, P0 ;  /* 0x3f8000000e0e7808 */ /* 0x000fe20000000000 */
[----:B-----5:R-:W-:-:S04]  /*0290*/  FADD R2, R2, -R12 ;  /* 0x8000000c02027221 */ /* 0x020fc80000000000 */
[----:B------:R-:W-:Y:S01]  /*02a0*/  @!P1 FMUL R14, R14, 16777216 ;  /* 0x4b8000000e0e9820 */ /* 0x000fe20000400000 */
[----:B------:R-:W-:-:S03]  /*02b0*/  FADD R3, R3, -R12 ;  /* 0x8000000c03037221 */ /* 0x000fc60000000000 */
[----:B-1----:R-:W-:-:S04]  /*02c0*/  FMUL R14, R7, R14 ;  /* 0x0000000e070e7220 */ /* 0x002fc80000400000 */
[-C--:B------:R-:W-:Y:S01]  /*02d0*/  FMUL R2, R2, R14.reuse ;  /* 0x0000000e02027220 */ /* 0x080fe20000400000 */
[----:B------:R-:W-:-:S03]  /*02e0*/  FMUL R14, R3, R14 ;  /* 0x0000000e030e7220 */ /* 0x000fc60000400000 */
[C-C-:B----4-:R-:W-:Y:S01]  /*02f0*/  FFMA R2, R8.reuse, R2, R11.reuse ;  /* 0x0000000208027223 */ /* 0x150fe2000000000b */
[----:B------:R-:W-:-:S04]  /*0300*/  FFMA R14, R8, R14, R11 ;  /* 0x0000000e080e7223 */ /* 0x000fc8000000000b */
[----:B------:R-:W-:Y:S02]  /*0310*/  FSETP.GEU.AND P0, PT, R2, RZ, PT ;  /* 0x000000ff0200720b */ /* 0x000fe40003f0e000 */
[----:B------:R-:W-:Y:S02]  /*0320*/  FSETP.GEU.AND P1, PT, R14, RZ, PT ;  /* 0x000000ff0e00720b */ /* 0x000fe40003f2e000 */
[----:B------:R-:W-:Y:S02]  /*0330*/  FSEL R2, R2, RZ, P0 ;  /* 0x000000ff02027208 */ /* 0x000fe40000000000 */
[----:B------:R-:W-:-:S05]  /*0340*/  FSEL R3, R14, RZ, P1 ;  /* 0x000000ff0e037208 */ /* 0x000fca0000800000 */
[----:B------:R-:W-:Y:S01]  /*0350*/  STG.E.64 desc[UR4][R4.64], R2 ;  /* 0x0000000204007986 */ /* 0x000fe2000c101b04 */
[----:B------:R-:W-:Y:S05]  /*0360*/  EXIT ;  /* 0x000000000000794d */ /* 0x000fea0003800000 */
.L_x_0:
[----:B------:R-:W-:-:S00]  /*0370*/  BRA `(.L_x_0) ;  /* 0xfffffffc00fc7947 */ /* 0x000fc0000383ffff */
[----:B------:R-:W-:-:S00]  /*0380*/  NOP ;  /* 0x0000000000007918 */ /* 0x000fc00000000000 */
[----:B------:R-:W-:-:S00]  /*0390*/  NOP ;  /* 0x0000000000007918 */ /* 0x000fc00000000000 */
[----:B------:R-:W-:-:S00]  /*03a0*/  NOP ;  /* 0x0000000000007918 */ /* 0x000fc00000000000 */
[----:B------:R-:W-:-:S00]  /*03b0*/  NOP ;  /* 0x0000000000007918 */ /* 0x000fc00000000000 */
[----:B------:R-:W-:-:S00]  /*03c0*/  NOP ;  /* 0x0000000000007918 */ /* 0x000fc00000000000 */
[----:B------:R-:W-:-:S00]  /*03d0*/  NOP ;  /* 0x0000000000007918 */ /* 0x000fc00000000000 */
[----:B------:R-:W-:-:S00]  /*03e0*/  NOP ;  /* 0x0000000000007918 */ /* 0x000fc00000000000 */
[----:B------:R-:W-:-:S00]  /*03f0*/  NOP ;  /* 0x0000000000007918 */ /* 0x000fc00000000000 */
.L_x_1:


//--------------------- .nv.global.init           --------------------------
	.section	.nv.global.init,"aw",@progbits
.nv.global.init:
	.type		_$_str,@object
	.size		_$_str,(_$_str_$_2 - _$_str)
_$_str:
        /*0000*/ 	.byte	0x5f, 0x5f, 0x43, 0x55, 0x44, 0x41, 0x5f, 0x46, 0x54, 0x5a, 0x00
	.type		_$_str_$_2,@object
	.size		_$_str_$_2,(.L_1 - _$_str_$_2)
_$_str_$_2:
        /*000b*/ 	.byte	0x5f, 0x5f, 0x43, 0x55, 0x44, 0x41, 0x5f, 0x50, 0x52, 0x45, 0x43, 0x5f, 0x53, 0x51, 0x52, 0x54
        /*001b*/ 	.byte	0x00
.L_1:


//--------------------- .nv.constant0.triton_poi_fused__native_batch_norm_legit_no_training_relu_13 --------------------------
	.section	.nv.constant0.triton_poi_fused__native_batch_norm_legit_no_training_relu_13,"a",@progbits
	.sectionflags	@""
	.align	4
.nv.constant0.triton_poi_fused__native_batch_norm_legit_no_training_relu_13:
	.zero		580
